//
// Generated by NVIDIA NVVM Compiler
//
// Compiler Build ID: CL-36424714
// Cuda compilation tools, release 13.0, V13.0.88
// Based on NVVM 20.0.0
//

.version 9.0
.target sm_100
.address_size 64

	// .globl	_Z10stencil_1diPdS_
// _ZZ10stencil_1diPdS_E4temp has been demoted

.visible .entry _Z10stencil_1diPdS_(
	.param .u32 _Z10stencil_1diPdS__param_0,
	.param .u64 .ptr .align 1 _Z10stencil_1diPdS__param_1,
	.param .u64 .ptr .align 1 _Z10stencil_1diPdS__param_2
)
{
	.reg .pred 	%p<6>;
	.reg .b32 	%r<10>;
	.reg .b64 	%rd<11>;
	.reg .b64 	%fd<27>;
	// demoted variable
	.shared .align 8 .b8 _ZZ10stencil_1diPdS_E4temp[592];
	ld.param.u32 	%r4, [_Z10stencil_1diPdS__param_0];
	ld.param.u64 	%rd3, [_Z10stencil_1diPdS__param_1];
	ld.param.u64 	%rd4, [_Z10stencil_1diPdS__param_2];
	cvta.to.global.u64 	%rd1, %rd4;
	mov.u32 	%r5, %ctaid.x;
	mov.u32 	%r6, %ntid.x;
	mov.u32 	%r1, %tid.x;
	mad.lo.s32 	%r2, %r5, %r6, %r1;
	setp.ge.s32 	%p1, %r2, %r4;
	@%p1 bra 	$L__BB0_6;
	cvta.to.global.u64 	%rd5, %rd3;
	mul.wide.s32 	%rd6, %r2, 8;
	add.s64 	%rd2, %rd5, %rd6;
	ld.global.f64 	%fd1, [%rd2];
	shl.b32 	%r7, %r1, 3;
	mov.u32 	%r8, _ZZ10stencil_1diPdS_E4temp;
	add.s32 	%r3, %r8, %r7;
	st.shared.f64 	[%r3+40], %fd1;
	setp.gt.u32 	%p2, %r1, 4;
	@%p2 bra 	$L__BB0_3;
	ld.global.f64 	%fd2, [%rd2+-40];
	st.shared.f64 	[%r3], %fd2;
	ld.global.f64 	%fd3, [%rd2+512];
	st.shared.f64 	[%r3+552], %fd3;
$L__BB0_3:
	setp.gt.s32 	%p3, %r2, 4;
	add.s32 	%r9, %r4, -5;
	setp.lt.s32 	%p4, %r2, %r9;
	and.pred  	%p5, %p3, %p4;
	@%p5 bra 	$L__BB0_5;
	cvt.rn.f64.s32 	%fd25, %r2;
	mul.f64 	%fd26, %fd25, 0d4026000000000000;
	add.s64 	%rd10, %rd1, %rd6;
	st.global.f64 	[%rd10], %fd26;
	bra.uni 	$L__BB0_6;
$L__BB0_5:
	ld.shared.f64 	%fd4, [%r3];
	add.f64 	%fd5, %fd4, 0d0000000000000000;
	ld.shared.f64 	%fd6, [%r3+8];
	add.f64 	%fd7, %fd5, %fd6;
	ld.shared.f64 	%fd8, [%r3+16];
	add.f64 	%fd9, %fd7, %fd8;
	ld.shared.f64 	%fd10, [%r3+24];
	add.f64 	%fd11, %fd9, %fd10;
	ld.shared.f64 	%fd12, [%r3+32];
	add.f64 	%fd13, %fd11, %fd12;
	add.f64 	%fd14, %fd13, %fd1;
	ld.shared.f64 	%fd15, [%r3+48];
	add.f64 	%fd16, %fd14, %fd15;
	ld.shared.f64 	%fd17, [%r3+56];
	add.f64 	%fd18, %fd16, %fd17;
	ld.shared.f64 	%fd19, [%r3+64];
	add.f64 	%fd20, %fd18, %fd19;
	ld.shared.f64 	%fd21, [%r3+72];
	add.f64 	%fd22, %fd20, %fd21;
	ld.shared.f64 	%fd23, [%r3+80];
	add.f64 	%fd24, %fd22, %fd23;
	mul.wide.u32 	%rd7, %r2, 8;
	add.s64 	%rd8, %rd1, %rd7;
	st.global.f64 	[%rd8], %fd24;
$L__BB0_6:
	ret;

}


// ===== COMPILED SASS (sm_100) =====

	.target	sm_100

	.elftype	@"ET_EXEC"


//--------------------- .note.nv.tkinfo           --------------------------
	.section	.note.nv.tkinfo,"",@"SHT_NOTE"
	.sectionflags	@"SHF_NOTE_NV_TKINFO"
	.tkinfo
        /*0018*/ 	.word	0x00000002
        /*0030*/ 	.string	""
        /*0030*/ 	.string	"ptxas"
        /*0030*/ 	.string	"Cuda compilation tools, release 13.0, V13.0.88"
        /*0030*/ 	.string	"Build cuda_13.0.r13.0/compiler.36424714_0"
        /*0030*/ 	.string	"-arch sm_100 -m 64 "



//--------------------- .note.nv.cuinfo           --------------------------
	.section	.note.nv.cuinfo,"",@"SHT_NOTE"
	.sectionflags	@"SHF_NOTE_NV_CUINFO"
        /*0018*/ 	.short	0x0002
        /*001a*/ 	.short	0x0064
        /*001c*/ 	.short	0x0082
	.zero		2


//--------------------- .nv.info                  --------------------------
	.section	.nv.info,"",@"SHT_CUDA_INFO"
	.align	4


	//----- nvinfo : EIATTR_REGCOUNT
	.align		4
        /*0000*/ 	.byte	0x04, 0x2f
        /*0002*/ 	.short	(.L_1 - .L_0)
	.align		4
.L_0:
        /*0004*/ 	.word	index@(_Z10stencil_1diPdS_)
        /*0008*/ 	.word	0x00000012


	//----- nvinfo : EIATTR_FRAME_SIZE
	.align		4
.L_1:
        /*000c*/ 	.byte	0x04, 0x11
        /*000e*/ 	.short	(.L_3 - .L_2)
	.align		4
.L_2:
        /*0010*/ 	.word	index@(_Z10stencil_1diPdS_)
        /*0014*/ 	.word	0x00000000


	//----- nvinfo : EIATTR_MIN_STACK_SIZE
	.align		4
.L_3:
        /*0018*/ 	.byte	0x04, 0x12
        /*001a*/ 	.short	(.L_5 - .L_4)
	.align		4
.L_4:
        /*001c*/ 	.word	index@(_Z10stencil_1diPdS_)
        /*0020*/ 	.word	0x00000000
.L_5:


//--------------------- .nv.compat                --------------------------
	.section	.nv.compat,"",@"SHT_CUDA_COMPAT_INFO"
	.align	4
        /*0000*/ 	.byte	0x02, 0x09, 0x00, 0x00, 0x02, 0x02, 0x01, 0x00, 0x02, 0x05, 0x05, 0x00, 0x03, 0x07, 0x01, 0x01
        /*0010*/ 	.byte	0x02, 0x03, 0x00, 0x00, 0x02, 0x06, 0x01, 0x00, 0x04, 0x0b, 0x08, 0x00, 0x01, 0x00, 0x00, 0x00
        /*0020*/ 	.byte	0x00, 0x00, 0x00, 0x00


//--------------------- .nv.info._Z10stencil_1diPdS_ --------------------------
	.section	.nv.info._Z10stencil_1diPdS_,"",@"SHT_CUDA_INFO"
	.sectionflags	@""
	.align	4


	//----- nvinfo : EIATTR_CUDA_API_VERSION
	.align		4
        /*0000*/ 	.byte	0x04, 0x37
        /*0002*/ 	.short	(.L_7 - .L_6)
.L_6:
        /*0004*/ 	.word	0x00000082


	//----- nvinfo : EIATTR_KPARAM_INFO
	.align		4
.L_7:
        /*0008*/ 	.byte	0x04, 0x17
        /*000a*/ 	.short	(.L_9 - .L_8)
.L_8:
        /*000c*/ 	.word	0x00000000
        /*0010*/ 	.short	0x0002
        /*0012*/ 	.short	0x0010
        /*0014*/ 	.byte	0x00, 0xf5, 0x21, 0x00


	//----- nvinfo : EIATTR_KPARAM_INFO
	.align		4
.L_9:
        /*0018*/ 	.byte	0x04, 0x17
        /*001a*/ 	.short	(.L_11 - .L_10)
.L_10:
        /*001c*/ 	.word	0x00000000
        /*0020*/ 	.short	0x0001
        /*0022*/ 	.short	0x0008
        /*0024*/ 	.byte	0x00, 0xf5, 0x21, 0x00


	//----- nvinfo : EIATTR_KPARAM_INFO
	.align		4
.L_11:
        /*0028*/ 	.byte	0x04, 0x17
        /*002a*/ 	.short	(.L_13 - .L_12)
.L_12:
        /*002c*/ 	.word	0x00000000
        /*0030*/ 	.short	0x0000
        /*0032*/ 	.short	0x0000
        /*0034*/ 	.byte	0x00, 0xf0, 0x11, 0x00


	//----- nvinfo : EIATTR_SPARSE_MMA_MASK
	.align		4
.L_13:
        /*0038*/ 	.byte	0x03, 0x50
        /*003a*/ 	.short	0x0000


	//----- nvinfo : EIATTR_MAXREG_COUNT
	.align		4
        /*003c*/ 	.byte	0x03, 0x1b
        /*003e*/ 	.short	0x00ff


	//----- nvinfo : EIATTR_MERCURY_ISA_VERSION
	.align		4
        /*0040*/ 	.byte	0x03, 0x5f
        /*0042*/ 	.short	0x0101


	//----- nvinfo : EIATTR_VRC_CTA_INIT_COUNT
	.align		4
        /*0044*/ 	.byte	0x02, 0x4a
	.zero		1
	.zero		1


	//----- nvinfo : EIATTR_EXIT_INSTR_OFFSETS
	.align		4
        /*0048*/ 	.byte	0x04, 0x1c
        /*004a*/ 	.short	(.L_15 - .L_14)


	//   ....[0]....
.L_14:
        /*004c*/ 	.word	0x00000070


	//   ....[1]....
        /*0050*/ 	.word	0x000001e0


	//   ....[2]....
        /*0054*/ 	.word	0x00000370


	//----- nvinfo : EIATTR_CBANK_PARAM_SIZE
	.align		4
.L_15:
        /*0058*/ 	.byte	0x03, 0x19
        /*005a*/ 	.short	0x0018


	//----- nvinfo : EIATTR_PARAM_CBANK
	.align		4
        /*005c*/ 	.byte	0x04, 0x0a
        /*005e*/ 	.short	(.L_17 - .L_16)
	.align		4
.L_16:
        /*0060*/ 	.word	index@(.nv.constant0._Z10stencil_1diPdS_)
        /*0064*/ 	.short	0x0380
        /*0066*/ 	.short	0x0018


	//----- nvinfo : EIATTR_SW_WAR
	.align		4
.L_17:
        /*0068*/ 	.byte	0x04, 0x36
        /*006a*/ 	.short	(.L_19 - .L_18)
.L_18:
        /*006c*/ 	.word	0x00000008
.L_19:


//--------------------- .nv.callgraph             --------------------------
	.section	.nv.callgraph,"",@"SHT_CUDA_CALLGRAPH"
	.align	4
	.sectionentsize	8
	.align		4
        /*0000*/ 	.word	0x00000000
	.align		4
        /*0004*/ 	.word	0xffffffff
	.align		4
        /*0008*/ 	.word	0x00000000
	.align		4
        /*000c*/ 	.word	0xfffffffe
	.align		4
        /*0010*/ 	.word	0x00000000
	.align		4
        /*0014*/ 	.word	0xfffffffd
	.align		4
        /*0018*/ 	.word	0x00000000
	.align		4
        /*001c*/ 	.word	0xfffffffc


//--------------------- .text._Z10stencil_1diPdS_ --------------------------
	.section	.text._Z10stencil_1diPdS_,"ax",@progbits
	.align	128
        .global         _Z10stencil_1diPdS_
        .type           _Z10stencil_1diPdS_,@function
        .size           _Z10stencil_1diPdS_,(.L_x_1 - _Z10stencil_1diPdS_)
        .other          _Z10stencil_1diPdS_,@"STO_CUDA_ENTRY STV_DEFAULT"
_Z10stencil_1diPdS_:
.text._Z10stencil_1diPdS_:
[----:B------:R-:W-:Y:S01]  /*0000*/  LDC R1, c[0x0][0x37c] ;  /* 0x0000df00ff017b82 */ /* 0x000fe20000000800 */
[----:B------:R-:W0:Y:S07]  /*0010*/  S2R R5, SR_TID.X ;  /* 0x0000000000057919 */ /* 0x000e2e0000002100 */
[----:B------:R-:W0:Y:S01]  /*0020*/  S2UR UR4, SR_CTAID.X ;  /* 0x00000000000479c3 */ /* 0x000e220000002500 */
[----:B------:R-:W1:Y:S07]  /*0030*/  LDCU UR8, c[0x0][0x380] ;  /* 0x00007000ff0877ac */ /* 0x000e6e0008000800 */
[----:B------:R-:W0:Y:S02]  /*0040*/  LDC R0, c[0x0][0x360] ;  /* 0x0000d800ff007b82 */ /* 0x000e240000000800 */
[----:B0-----:R-:W-:-:S05]  /*0050*/  IMAD R0, R0, UR4, R5 ;  /* 0x0000000400007c24 */ /* 0x001fca000f8e0205 */
[----:B-1----:R-:W-:-:S13]  /*0060*/  ISETP.GE.AND P0, PT, R0, UR8, PT ;  /* 0x0000000800007c0c */ /* 0x002fda000bf06270 */
[----:B------:R-:W-:Y:S05]  /*0070*/  @P0 EXIT ;  /* 0x000000000000094d */ /* 0x000fea0003800000 */
[----:B------:R-:W0:Y:S01]  /*0080*/  LDC.64 R6, c[0x0][0x388] ;  /* 0x0000e200ff067b82 */ /* 0x000e220000000a00 */
[----:B------:R-:W1:Y:S01]  /*0090*/  LDCU.64 UR6, c[0x0][0x358] ;  /* 0x00006b00ff0677ac */ /* 0x000e620008000a00 */
[----:B------:R-:W-:Y:S01]  /*00a0*/  ISETP.GT.U32.AND P1, PT, R5, 0x4, PT ;  /* 0x000000040500780c */ /* 0x000fe20003f24070 */
[----:B0-----:R-:W-:-:S12]  /*00b0*/  IMAD.WIDE R6, R0, 0x8, R6 ;  /* 0x0000000800067825 */ /* 0x001fd800078e0206 */
[----:B-1----:R-:W2:Y:S04]  /*00c0*/  @!P1 LDG.E.64 R8, desc[UR6][R6.64+-0x28] ;  /* 0xffffd80606089981 */ /* 0x002ea8000c1e1b00 */
[----:B------:R-:W3:Y:S04]  /*00d0*/  @!P1 LDG.E.64 R10, desc[UR6][R6.64+0x200] ;  /* 0x00020006060a9981 */ /* 0x000ee8000c1e1b00 */
[----:B------:R0:W4:Y:S01]  /*00e0*/  LDG.E.64 R2, desc[UR6][R6.64] ;  /* 0x0000000606027981 */ /* 0x000122000c1e1b00 */
[----:B------:R-:W-:Y:S01]  /*00f0*/  UIADD3 UR4, UPT, UPT, UR8, -0x5, URZ ;  /* 0xfffffffb08047890 */ /* 0x000fe2000fffe0ff */
[----:B------:R-:W1:Y:S05]  /*0100*/  S2UR UR5, SR_CgaCtaId ;  /* 0x00000000000579c3 */ /* 0x000e6a0000008800 */
[----:B------:R-:W-:Y:S01]  /*0110*/  ISETP.GE.AND P0, PT, R0, UR4, PT ;  /* 0x0000000400007c0c */ /* 0x000fe2000bf06270 */
[----:B------:R-:W-:-:S03]  /*0120*/  UMOV UR4, 0x400 ;  /* 0x0000040000047882 */ /* 0x000fc60000000000 */
[----:B------:R-:W-:-:S13]  /*0130*/  ISETP.GT.AND P0, PT, R0, 0x4, !P0 ;  /* 0x000000040000780c */ /* 0x000fda0004704270 */
[----:B------:R-:W0:Y:S01]  /*0140*/  @!P0 LDC.64 R14, c[0x0][0x390] ;  /* 0x0000e400ff0e8b82 */ /* 0x000e220000000a00 */
[----:B------:R-:W5:Y:S01]  /*0150*/  @!P0 I2F.F64 R12, R0 ;  /* 0x00000000000c8312 */ /* 0x000f620000201c00 */
[----:B-1----:R-:W-:-:S06]  /*0160*/  ULEA UR4, UR5, UR4, 0x18 ;  /* 0x0000000405047291 */ /* 0x002fcc000f8ec0ff */
[----:B------:R-:W-:Y:S01]  /*0170*/  LEA R5, R5, UR4, 0x3 ;  /* 0x0000000405057c11 */ /* 0x000fe2000f8e18ff */
[----:B-----5:R-:W-:Y:S01]  /*0180*/  @!P0 DMUL R12, R12, 11 ;  /* 0x402600000c0c8828 */ /* 0x020fe20000000000 */
[----:B0-----:R-:W-:-:S06]  /*0190*/  @!P0 IMAD.WIDE R6, R0, 0x8, R14 ;  /* 0x0000000800068825 */ /* 0x001fcc00078e020e */
[----:B------:R0:W-:Y:S04]  /*01a0*/  @!P0 STG.E.64 desc[UR6][R6.64], R12 ;  /* 0x0000000c06008986 */ /* 0x0001e8000c101b06 */
[----:B--2---:R0:W-:Y:S04]  /*01b0*/  @!P1 STS.64 [R5], R8 ;  /* 0x0000000805009388 */ /* 0x0041e80000000a00 */
[----:B---3--:R0:W-:Y:S04]  /*01c0*/  @!P1 STS.64 [R5+0x228], R10 ;  /* 0x0002280a05009388 */ /* 0x0081e80000000a00 */
[----:B----4-:R0:W-:Y:S01]  /*01d0*/  STS.64 [R5+0x28], R2 ;  /* 0x0000280205007388 */ /* 0x0101e20000000a00 */
[----:B------:R-:W-:Y:S05]  /*01e0*/  @!P0 EXIT ;  /* 0x000000000000894d */ /* 0x000fea0003800000 */
[----:B0-----:R-:W0:Y:S04]  /*01f0*/  LDS.64 R8, [R5] ;  /* 0x0000000005087984 */ /* 0x001e280000000a00 */
[----:B------:R-:W1:Y:S04]  /*0200*/  LDS.64 R10, [R5+0x8] ;  /* 0x00000800050a7984 */ /* 0x000e680000000a00 */
[----:B------:R-:W2:Y:S04]  /*0210*/  LDS.64 R12, [R5+0x10] ;  /* 0x00001000050c7984 */ /* 0x000ea80000000a00 */
[----:B------:R-:W3:Y:S04]  /*0220*/  LDS.64 R14, [R5+0x18] ;  /* 0x00001800050e7984 */ /* 0x000ee80000000a00 */
[----:B------:R-:W4:Y:S01]  /*0230*/  LDS.64 R6, [R5+0x20] ;  /* 0x0000200005067984 */ /* 0x000f220000000a00 */
[----:B0-----:R-:W-:-:S08]  /*0240*/  DADD R8, RZ, R8 ;  /* 0x00000000ff087229 */ /* 0x001fd00000000008 */
[----:B-1----:R-:W-:Y:S02]  /*0250*/  DADD R10, R8, R10 ;  /* 0x00000000080a7229 */ /* 0x002fe4000000000a */
[----:B------:R-:W0:Y:S06]  /*0260*/  LDS.64 R8, [R5+0x30] ;  /* 0x0000300005087984 */ /* 0x000e2c0000000a00 */
[----:B--2---:R-:W-:Y:S02]  /*0270*/  DADD R12, R10, R12 ;  /* 0x000000000a0c7229 */ /* 0x004fe4000000000c */
[----:B------:R-:W1:Y:S06]  /*0280*/  LDS.64 R10, [R5+0x38] ;  /* 0x00003800050a7984 */ /* 0x000e6c0000000a00 */
[----:B---3--:R-:W-:-:S02]  /*0290*/  DADD R14, R12, R14 ;  /* 0x000000000c0e7229 */ /* 0x008fc4000000000e */
[----:B------:R-:W2:Y:S06]  /*02a0*/  LDS.64 R12, [R5+0x40] ;  /* 0x00004000050c7984 */ /* 0x000eac0000000a00 */
[----:B----4-:R-:W-:Y:S02]  /*02b0*/  DADD R6, R14, R6 ;  /* 0x000000000e067229 */ /* 0x010fe40000000006 */
[----:B------:R-:W3:Y:S06]  /*02c0*/  LDS.64 R14, [R5+0x48] ;  /* 0x00004800050e7984 */ /* 0x000eec0000000a00 */
[----:B------:R-:W-:Y:S01]  /*02d0*/  DADD R6, R2, R6 ;  /* 0x0000000002067229 */ /* 0x000fe20000000006 */
[----:B------:R-:W4:Y:S07]  /*02e0*/  LDS.64 R2, [R5+0x50] ;  /* 0x0000500005027984 */ /* 0x000f2e0000000a00 */
[----:B0-----:R-:W-:Y:S01]  /*02f0*/  DADD R6, R6, R8 ;  /* 0x0000000006067229 */ /* 0x001fe20000000008 */
[----:B------:R-:W0:Y:S07]  /*0300*/  LDC.64 R8, c[0x0][0x390] ;  /* 0x0000e400ff087b82 */ /* 0x000e2e0000000a00 */
[----:B-1----:R-:W-:-:S08]  /*0310*/  DADD R6, R6, R10 ;  /* 0x0000000006067229 */ /* 0x002fd0000000000a */
[----:B--2---:R-:W-:-:S08]  /*0320*/  DADD R6, R6, R12 ;  /* 0x0000000006067229 */ /* 0x004fd0000000000c */
[----:B---3--:R-:W-:-:S08]  /*0330*/  DADD R6, R6, R14 ;  /* 0x0000000006067229 */ /* 0x008fd0000000000e */
[----:B----4-:R-:W-:Y:S01]  /*0340*/  DADD R2, R6, R2 ;  /* 0x0000000006027229 */ /* 0x010fe20000000002 */
[----:B0-----:R-:W-:-:S06]  /*0350*/  IMAD.WIDE.U32 R6, R0, 0x8, R8 ;  /* 0x0000000800067825 */ /* 0x001fcc00078e0008 */
[----:B------:R-:W-:Y:S01]  /*0360*/  STG.E.64 desc[UR6][R6.64], R2 ;  /* 0x0000000206007986 */ /* 0x000fe2000c101b06 */
[----:B------:R-:W-:Y:S05]  /*0370*/  EXIT ;  /* 0x000000000000794d */ /* 0x000fea0003800000 */
.L_x_0:
[----:B------:R-:W-:-:S00]  /*0380*/  BRA `(.L_x_0) ;  /* 0xfffffffc00fc7947 */ /* 0x000fc0000383ffff */
[----:B------:R-:W-:-:S00]  /*0390*/  NOP ;  /* 0x0000000000007918 */ /* 0x000fc00000000000 */
        /* <DEDUP_REMOVED lines=14> */
.L_x_1:


//--------------------- .nv.shared._Z10stencil_1diPdS_ --------------------------
	.section	.nv.shared._Z10stencil_1diPdS_,"aw",@nobits
	.sectionflags	@""
	.align	8
.nv.shared._Z10stencil_1diPdS_:
	.zero		1616


//--------------------- .nv.shared.reserved.0     --------------------------
	.section	.nv.shared.reserved.0,"aw",@nobits
	.weak		__nv_reservedSMEM_offset_0_alias
	.size		__nv_reservedSMEM_offset_0_alias, 0, 64
	.other		__nv_reservedSMEM_offset_0_alias,@"STO_CUDA_RESERVED_SHARED STV_DEFAULT"
__nv_reservedSMEM_offset_0_alias:
	.zero		0
	.zero		64


//--------------------- .nv.constant0._Z10stencil_1diPdS_ --------------------------
	.section	.nv.constant0._Z10stencil_1diPdS_,"a",@progbits
	.sectionflags	@""
	.align	4
.nv.constant0._Z10stencil_1diPdS_:
	.zero		920


//--------------------- SYMBOLS --------------------------

	.type		.nv.reservedSmem.offset0,@object
	.size		.nv.reservedSmem.offset0,0x4
	.type		.nv.reservedSmem.cap,@object
	.size		.nv.reservedSmem.cap,0x4
